//
// Generated by NVIDIA NVVM Compiler
//
// Compiler Build ID: CL-36424714
// Cuda compilation tools, release 13.0, V13.0.88
// Based on NVVM 20.0.0
//

.version 9.0
.target sm_100
.address_size 64

	// .globl	_Z9transposePiS_

.visible .entry _Z9transposePiS_(
	.param .u64 .ptr .align 1 _Z9transposePiS__param_0,
	.param .u64 .ptr .align 1 _Z9transposePiS__param_1
)
{
	.reg .b32 	%r<8>;
	.reg .b64 	%rd<9>;

	ld.param.u64 	%rd1, [_Z9transposePiS__param_0];
	ld.param.u64 	%rd2, [_Z9transposePiS__param_1];
	cvta.to.global.u64 	%rd3, %rd2;
	cvta.to.global.u64 	%rd4, %rd1;
	mov.u32 	%r1, %tid.y;
	mov.u32 	%r2, %tid.x;
	mov.u32 	%r3, %ntid.y;
	mov.u32 	%r4, %ntid.x;
	mad.lo.s32 	%r5, %r1, %r4, %r2;
	mul.wide.u32 	%rd5, %r5, 4;
	add.s64 	%rd6, %rd4, %rd5;
	ld.global.u32 	%r6, [%rd6];
	mad.lo.s32 	%r7, %r2, %r3, %r1;
	mul.wide.u32 	%rd7, %r7, 4;
	add.s64 	%rd8, %rd3, %rd7;
	st.global.u32 	[%rd8], %r6;
	ret;

}


// ===== COMPILED SASS (sm_100) =====

	.target	sm_100

	.elftype	@"ET_EXEC"


//--------------------- .note.nv.tkinfo           --------------------------
	.section	.note.nv.tkinfo,"",@"SHT_NOTE"
	.sectionflags	@"SHF_NOTE_NV_TKINFO"
	.tkinfo
        /*0018*/ 	.word	0x00000002
        /*0030*/ 	.string	""
        /*0030*/ 	.string	"ptxas"
        /*0030*/ 	.string	"Cuda compilation tools, release 13.0, V13.0.88"
        /*0030*/ 	.string	"Build cuda_13.0.r13.0/compiler.36424714_0"
        /*0030*/ 	.string	"-arch sm_100 -m 64 "



//--------------------- .note.nv.cuinfo           --------------------------
	.section	.note.nv.cuinfo,"",@"SHT_NOTE"
	.sectionflags	@"SHF_NOTE_NV_CUINFO"
        /*0018*/ 	.short	0x0002
        /*001a*/ 	.short	0x0064
        /*001c*/ 	.short	0x0082
	.zero		2


//--------------------- .nv.info                  --------------------------
	.section	.nv.info,"",@"SHT_CUDA_INFO"
	.align	4


	//----- nvinfo : EIATTR_REGCOUNT
	.align		4
        /*0000*/ 	.byte	0x04, 0x2f
        /*0002*/ 	.short	(.L_1 - .L_0)
	.align		4
.L_0:
        /*0004*/ 	.word	index@(_Z9transposePiS_)
        /*0008*/ 	.word	0x0000000a


	//----- nvinfo : EIATTR_FRAME_SIZE
	.align		4
.L_1:
        /*000c*/ 	.byte	0x04, 0x11
        /*000e*/ 	.short	(.L_3 - .L_2)
	.align		4
.L_2:
        /*0010*/ 	.word	index@(_Z9transposePiS_)
        /*0014*/ 	.word	0x00000000


	//----- nvinfo : EIATTR_MIN_STACK_SIZE
	.align		4
.L_3:
        /*0018*/ 	.byte	0x04, 0x12
        /*001a*/ 	.short	(.L_5 - .L_4)
	.align		4
.L_4:
        /*001c*/ 	.word	index@(_Z9transposePiS_)
        /*0020*/ 	.word	0x00000000
.L_5:


//--------------------- .nv.compat                --------------------------
	.section	.nv.compat,"",@"SHT_CUDA_COMPAT_INFO"
	.align	4
        /*0000*/ 	.byte	0x02, 0x09, 0x00, 0x00, 0x02, 0x02, 0x01, 0x00, 0x02, 0x05, 0x05, 0x00, 0x03, 0x07, 0x01, 0x01
        /*0010*/ 	.byte	0x02, 0x03, 0x00, 0x00, 0x02, 0x06, 0x01, 0x00, 0x04, 0x0b, 0x08, 0x00, 0x09, 0x00, 0x00, 0x00
        /*0020*/ 	.byte	0x00, 0x00, 0x00, 0x00


//--------------------- .nv.info._Z9transposePiS_ --------------------------
	.section	.nv.info._Z9transposePiS_,"",@"SHT_CUDA_INFO"
	.sectionflags	@""
	.align	4


	//----- nvinfo : EIATTR_CUDA_API_VERSION
	.align		4
        /*0000*/ 	.byte	0x04, 0x37
        /*0002*/ 	.short	(.L_7 - .L_6)
.L_6:
        /*0004*/ 	.word	0x00000082


	//----- nvinfo : EIATTR_KPARAM_INFO
	.align		4
.L_7:
        /*0008*/ 	.byte	0x04, 0x17
        /*000a*/ 	.short	(.L_9 - .L_8)
.L_8:
        /*000c*/ 	.word	0x00000000
        /*0010*/ 	.short	0x0001
        /*0012*/ 	.short	0x0008
        /*0014*/ 	.byte	0x00, 0xf5, 0x21, 0x00


	//----- nvinfo : EIATTR_KPARAM_INFO
	.align		4
.L_9:
        /*0018*/ 	.byte	0x04, 0x17
        /*001a*/ 	.short	(.L_11 - .L_10)
.L_10:
        /*001c*/ 	.word	0x00000000
        /*0020*/ 	.short	0x0000
        /*0022*/ 	.short	0x0000
        /*0024*/ 	.byte	0x00, 0xf5, 0x21, 0x00


	//----- nvinfo : EIATTR_SPARSE_MMA_MASK
	.align		4
.L_11:
        /*0028*/ 	.byte	0x03, 0x50
        /*002a*/ 	.short	0x0000


	//----- nvinfo : EIATTR_MAXREG_COUNT
	.align		4
        /*002c*/ 	.byte	0x03, 0x1b
        /*002e*/ 	.short	0x00ff


	//----- nvinfo : EIATTR_MERCURY_ISA_VERSION
	.align		4
        /*0030*/ 	.byte	0x03, 0x5f
        /*0032*/ 	.short	0x0101


	//----- nvinfo : EIATTR_VRC_CTA_INIT_COUNT
	.align		4
        /*0034*/ 	.byte	0x02, 0x4a
	.zero		1
	.zero		1


	//----- nvinfo : EIATTR_EXIT_INSTR_OFFSETS
	.align		4
        /*0038*/ 	.byte	0x04, 0x1c
        /*003a*/ 	.short	(.L_13 - .L_12)


	//   ....[0]....
.L_12:
        /*003c*/ 	.word	0x000000e0


	//----- nvinfo : EIATTR_CBANK_PARAM_SIZE
	.align		4
.L_13:
        /*0040*/ 	.byte	0x03, 0x19
        /*0042*/ 	.short	0x0010


	//----- nvinfo : EIATTR_PARAM_CBANK
	.align		4
        /*0044*/ 	.byte	0x04, 0x0a
        /*0046*/ 	.short	(.L_15 - .L_14)
	.align		4
.L_14:
        /*0048*/ 	.word	index@(.nv.constant0._Z9transposePiS_)
        /*004c*/ 	.short	0x0380
        /*004e*/ 	.short	0x0010


	//----- nvinfo : EIATTR_SW_WAR
	.align		4
.L_15:
        /*0050*/ 	.byte	0x04, 0x36
        /*0052*/ 	.short	(.L_17 - .L_16)
.L_16:
        /*0054*/ 	.word	0x00000008
.L_17:


//--------------------- .nv.callgraph             --------------------------
	.section	.nv.callgraph,"",@"SHT_CUDA_CALLGRAPH"
	.align	4
	.sectionentsize	8
	.align		4
        /*0000*/ 	.word	0x00000000
	.align		4
        /*0004*/ 	.word	0xffffffff
	.align		4
        /*0008*/ 	.word	0x00000000
	.align		4
        /*000c*/ 	.word	0xfffffffe
	.align		4
        /*0010*/ 	.word	0x00000000
	.align		4
        /*0014*/ 	.word	0xfffffffd
	.align		4
        /*0018*/ 	.word	0x00000000
	.align		4
        /*001c*/ 	.word	0xfffffffc


//--------------------- .text._Z9transposePiS_    --------------------------
	.section	.text._Z9transposePiS_,"ax",@progbits
	.align	128
        .global         _Z9transposePiS_
        .type           _Z9transposePiS_,@function
        .size           _Z9transposePiS_,(.L_x_1 - _Z9transposePiS_)
        .other          _Z9transposePiS_,@"STO_CUDA_ENTRY STV_DEFAULT"
_Z9transposePiS_:
.text._Z9transposePiS_:
[----:B------:R-:W-:Y:S01]  /*0000*/  LDC R1, c[0x0][0x37c] ;  /* 0x0000df00ff017b82 */ /* 0x000fe20000000800 */
[----:B------:R-:W0:Y:S07]  /*0010*/  S2R R7, SR_TID.Y ;  /* 0x0000000000077919 */ /* 0x000e2e0000002200 */
[----:B------:R-:W1:Y:S01]  /*0020*/  LDC.64 R2, c[0x0][0x380] ;  /* 0x0000e000ff027b82 */ /* 0x000e620000000a00 */
[----:B------:R-:W2:Y:S01]  /*0030*/  LDCU UR6, c[0x0][0x364] ;  /* 0x00006c80ff0677ac */ /* 0x000ea20008000800 */
[----:B------:R-:W0:Y:S01]  /*0040*/  S2R R0, SR_TID.X ;  /* 0x0000000000007919 */ /* 0x000e220000002100 */
[----:B------:R-:W0:Y:S01]  /*0050*/  LDCU UR7, c[0x0][0x360] ;  /* 0x00006c00ff0777ac */ /* 0x000e220008000800 */
[----:B------:R-:W3:Y:S01]  /*0060*/  LDCU.64 UR4, c[0x0][0x358] ;  /* 0x00006b00ff0477ac */ /* 0x000ee20008000a00 */
[----:B0-----:R-:W-:-:S04]  /*0070*/  IMAD R5, R7, UR7, R0 ;  /* 0x0000000707057c24 */ /* 0x001fc8000f8e0200 */
[----:B-1----:R-:W-:Y:S02]  /*0080*/  IMAD.WIDE.U32 R2, R5, 0x4, R2 ;  /* 0x0000000405027825 */ /* 0x002fe400078e0002 */
[----:B------:R-:W0:Y:S04]  /*0090*/  LDC.64 R4, c[0x0][0x388] ;  /* 0x0000e200ff047b82 */ /* 0x000e280000000a00 */
[----:B---3--:R-:W3:Y:S01]  /*00a0*/  LDG.E R3, desc[UR4][R2.64] ;  /* 0x0000000402037981 */ /* 0x008ee2000c1e1900 */
[----:B--2---:R-:W-:-:S04]  /*00b0*/  IMAD R7, R0, UR6, R7 ;  /* 0x0000000600077c24 */ /* 0x004fc8000f8e0207 */
[----:B0-----:R-:W-:-:S05]  /*00c0*/  IMAD.WIDE.U32 R4, R7, 0x4, R4 ;  /* 0x0000000407047825 */ /* 0x001fca00078e0004 */
[----:B---3--:R-:W-:Y:S01]  /*00d0*/  STG.E desc[UR4][R4.64], R3 ;  /* 0x0000000304007986 */ /* 0x008fe2000c101904 */
[----:B------:R-:W-:Y:S05]  /*00e0*/  EXIT ;  /* 0x000000000000794d */ /* 0x000fea0003800000 */
.L_x_0:
[----:B------:R-:W-:-:S00]  /*00f0*/  BRA `(.L_x_0) ;  /* 0xfffffffc00fc7947 */ /* 0x000fc0000383ffff */
[----:B------:R-:W-:-:S00]  /*0100*/  NOP ;  /* 0x0000000000007918 */ /* 0x000fc00000000000 */
[----:B------:R-:W-:-:S00]  /*0110*/  NOP ;  /* 0x0000000000007918 */ /* 0x000fc00000000000 */
[----:B------:R-:W-:-:S00]  /*0120*/  NOP ;  /* 0x0000000000007918 */ /* 0x000fc00000000000 */
[----:B------:R-:W-:-:S00]  /*0130*/  NOP ;  /* 0x0000000000007918 */ /* 0x000fc00000000000 */
[----:B------:R-:W-:-:S00]  /*0140*/  NOP ;  /* 0x0000000000007918 */ /* 0x000fc00000000000 */
[----:B------:R-:W-:-:S00]  /*0150*/  NOP ;  /* 0x0000000000007918 */ /* 0x000fc00000000000 */
[----:B------:R-:W-:-:S00]  /*0160*/  NOP ;  /* 0x0000000000007918 */ /* 0x000fc00000000000 */
[----:B------:R-:W-:-:S00]  /*0170*/  NOP ;  /* 0x0000000000007918 */ /* 0x000fc00000000000 */
.L_x_1:


//--------------------- .nv.shared.reserved.0     --------------------------
	.section	.nv.shared.reserved.0,"aw",@nobits
	.weak		__nv_reservedSMEM_offset_0_alias
	.size		__nv_reservedSMEM_offset_0_alias, 0, 64
	.other		__nv_reservedSMEM_offset_0_alias,@"STO_CUDA_RESERVED_SHARED STV_DEFAULT"
__nv_reservedSMEM_offset_0_alias:
	.zero		0
	.zero		64


//--------------------- .nv.constant0._Z9transposePiS_ --------------------------
	.section	.nv.constant0._Z9transposePiS_,"a",@progbits
	.sectionflags	@""
	.align	4
.nv.constant0._Z9transposePiS_:
	.zero		912


//--------------------- SYMBOLS --------------------------

	.type		.nv.reservedSmem.offset0,@object
	.size		.nv.reservedSmem.offset0,0x4
